//
// Generated by NVIDIA NVVM Compiler
//
// Compiler Build ID: CL-36424714
// Cuda compilation tools, release 13.0, V13.0.88
// Based on NVVM 20.0.0
//

.version 9.0
.target sm_100
.address_size 64

	// .globl	_Z8gpu_tossxPx

.visible .entry _Z8gpu_tossxPx(
	.param .u64 _Z8gpu_tossxPx_param_0,
	.param .u64 .ptr .align 1 _Z8gpu_tossxPx_param_1
)
{
	.reg .pred 	%p<13>;
	.reg .b32 	%r<26>;
	.reg .b32 	%f<31>;
	.reg .b64 	%rd<50>;

	ld.param.u64 	%rd20, [_Z8gpu_tossxPx_param_0];
	ld.param.u64 	%rd21, [_Z8gpu_tossxPx_param_1];
	mov.u32 	%r7, %ntid.x;
	mov.u32 	%r8, %nctaid.x;
	mul.lo.s32 	%r9, %r7, %r8;
	mov.u32 	%r10, %ctaid.x;
	mov.u32 	%r11, %tid.x;
	mad.lo.s32 	%r24, %r7, %r10, %r11;
	cvt.s64.s32 	%rd1, %r9;
	or.b64  	%rd22, %rd20, %rd1;
	and.b64  	%rd23, %rd22, -4294967296;
	setp.ne.s64 	%p1, %rd23, 0;
	@%p1 bra 	$L__BB0_2;
	cvt.u32.u64 	%r12, %rd1;
	cvt.u32.u64 	%r13, %rd20;
	div.u32 	%r14, %r13, %r12;
	cvt.u64.u32 	%rd42, %r14;
	bra.uni 	$L__BB0_3;
$L__BB0_2:
	div.s64 	%rd42, %rd20, %rd1;
$L__BB0_3:
	cvt.s64.s32 	%rd5, %r24;
	mul.lo.s64 	%rd25, %rd42, %rd1;
	sub.s64 	%rd26, %rd20, %rd25;
	setp.gt.s64 	%p2, %rd26, %rd5;
	selp.u64 	%rd27, 1, 0, %p2;
	add.s64 	%rd6, %rd42, %rd27;
	setp.lt.s64 	%p3, %rd6, 1;
	mov.b64 	%rd49, 0;
	@%p3 bra 	$L__BB0_9;
	and.b64  	%rd47, %rd6, 3;
	setp.lt.u64 	%p4, %rd6, 4;
	mov.b64 	%rd49, 0;
	@%p4 bra 	$L__BB0_7;
	and.b64  	%rd43, %rd6, 9223372036854775804;
	mov.b64 	%rd49, 0;
$L__BB0_6:
	mad.lo.s32 	%r15, %r24, 1103515245, 12345;
	cvt.rn.f32.u32 	%f1, %r15;
	mul.f32 	%f2, %f1, 0f2F800000;
	mad.lo.s32 	%r16, %r24, -1029531031, -740551042;
	cvt.rn.f32.u32 	%f3, %r16;
	mul.f32 	%f4, %f3, 0f2F800000;
	mul.f32 	%f5, %f4, %f4;
	fma.rn.f32 	%f6, %f2, %f2, %f5;
	setp.le.f32 	%p5, %f6, 0f3F800000;
	selp.u64 	%rd31, 1, 0, %p5;
	add.s64 	%rd32, %rd49, %rd31;
	mad.lo.s32 	%r17, %r24, -2139243339, -1492899873;
	cvt.rn.f32.u32 	%f7, %r17;
	mul.f32 	%f8, %f7, 0f2F800000;
	mad.lo.s32 	%r18, %r24, -301564143, -698016724;
	cvt.rn.f32.u32 	%f9, %r18;
	mul.f32 	%f10, %f9, 0f2F800000;
	mul.f32 	%f11, %f10, %f10;
	fma.rn.f32 	%f12, %f8, %f8, %f11;
	setp.le.f32 	%p6, %f12, 0f3F800000;
	selp.u64 	%rd33, 1, 0, %p6;
	add.s64 	%rd34, %rd32, %rd33;
	mad.lo.s32 	%r19, %r24, -341751747, 229283573;
	cvt.rn.f32.u32 	%f13, %r19;
	mul.f32 	%f14, %f13, 0f2F800000;
	mad.lo.s32 	%r20, %r24, -740534279, -1038148470;
	cvt.rn.f32.u32 	%f15, %r20;
	mul.f32 	%f16, %f15, 0f2F800000;
	mul.f32 	%f17, %f16, %f16;
	fma.rn.f32 	%f18, %f14, %f14, %f17;
	setp.le.f32 	%p7, %f18, 0f3F800000;
	selp.u64 	%rd35, 1, 0, %p7;
	add.s64 	%rd36, %rd34, %rd35;
	mad.lo.s32 	%r21, %r24, -1691004155, 1051550459;
	cvt.rn.f32.u32 	%f19, %r21;
	mul.f32 	%f20, %f19, 0f2F800000;
	mad.lo.s32 	%r24, %r24, -807543007, -853684456;
	cvt.rn.f32.u32 	%f21, %r24;
	mul.f32 	%f22, %f21, 0f2F800000;
	mul.f32 	%f23, %f22, %f22;
	fma.rn.f32 	%f24, %f20, %f20, %f23;
	setp.le.f32 	%p8, %f24, 0f3F800000;
	selp.u64 	%rd37, 1, 0, %p8;
	add.s64 	%rd49, %rd36, %rd37;
	add.s64 	%rd43, %rd43, -4;
	setp.ne.s64 	%p9, %rd43, 0;
	@%p9 bra 	$L__BB0_6;
$L__BB0_7:
	setp.eq.s64 	%p10, %rd47, 0;
	@%p10 bra 	$L__BB0_9;
$L__BB0_8:
	.pragma "nounroll";
	mad.lo.s32 	%r22, %r24, 1103515245, 12345;
	cvt.rn.f32.u32 	%f25, %r22;
	mul.f32 	%f26, %f25, 0f2F800000;
	mad.lo.s32 	%r24, %r24, -1029531031, -740551042;
	cvt.rn.f32.u32 	%f27, %r24;
	mul.f32 	%f28, %f27, 0f2F800000;
	mul.f32 	%f29, %f28, %f28;
	fma.rn.f32 	%f30, %f26, %f26, %f29;
	setp.le.f32 	%p11, %f30, 0f3F800000;
	selp.u64 	%rd38, 1, 0, %p11;
	add.s64 	%rd49, %rd49, %rd38;
	add.s64 	%rd47, %rd47, -1;
	setp.ne.s64 	%p12, %rd47, 0;
	@%p12 bra 	$L__BB0_8;
$L__BB0_9:
	cvta.to.global.u64 	%rd39, %rd21;
	shl.b64 	%rd40, %rd5, 3;
	add.s64 	%rd41, %rd39, %rd40;
	st.global.u64 	[%rd41], %rd49;
	ret;

}


// ===== COMPILED SASS (sm_100) =====

	.target	sm_100

	.elftype	@"ET_EXEC"


//--------------------- .note.nv.tkinfo           --------------------------
	.section	.note.nv.tkinfo,"",@"SHT_NOTE"
	.sectionflags	@"SHF_NOTE_NV_TKINFO"
	.tkinfo
        /*0018*/ 	.word	0x00000002
        /*0030*/ 	.string	""
        /*0030*/ 	.string	"ptxas"
        /*0030*/ 	.string	"Cuda compilation tools, release 13.0, V13.0.88"
        /*0030*/ 	.string	"Build cuda_13.0.r13.0/compiler.36424714_0"
        /*0030*/ 	.string	"-arch sm_100 -m 64 "



//--------------------- .note.nv.cuinfo           --------------------------
	.section	.note.nv.cuinfo,"",@"SHT_NOTE"
	.sectionflags	@"SHF_NOTE_NV_CUINFO"
        /*0018*/ 	.short	0x0002
        /*001a*/ 	.short	0x0064
        /*001c*/ 	.short	0x0082
	.zero		2


//--------------------- .nv.info                  --------------------------
	.section	.nv.info,"",@"SHT_CUDA_INFO"
	.align	4


	//----- nvinfo : EIATTR_REGCOUNT
	.align		4
        /*0000*/ 	.byte	0x04, 0x2f
        /*0002*/ 	.short	(.L_1 - .L_0)
	.align		4
.L_0:
        /*0004*/ 	.word	index@(_Z8gpu_tossxPx)
        /*0008*/ 	.word	0x0000001a


	//----- nvinfo : EIATTR_FRAME_SIZE
	.align		4
.L_1:
        /*000c*/ 	.byte	0x04, 0x11
        /*000e*/ 	.short	(.L_3 - .L_2)
	.align		4
.L_2:
        /*0010*/ 	.word	index@($__internal_0_$__cuda_sm20_div_s64)
        /*0014*/ 	.word	0x00000000


	//----- nvinfo : EIATTR_FRAME_SIZE
	.align		4
.L_3:
        /*0018*/ 	.byte	0x04, 0x11
        /*001a*/ 	.short	(.L_5 - .L_4)
	.align		4
.L_4:
        /*001c*/ 	.word	index@(_Z8gpu_tossxPx)
        /*0020*/ 	.word	0x00000000


	//----- nvinfo : EIATTR_MIN_STACK_SIZE
	.align		4
.L_5:
        /*0024*/ 	.byte	0x04, 0x12
        /*0026*/ 	.short	(.L_7 - .L_6)
	.align		4
.L_6:
        /*0028*/ 	.word	index@(_Z8gpu_tossxPx)
        /*002c*/ 	.word	0x00000000
.L_7:


//--------------------- .nv.compat                --------------------------
	.section	.nv.compat,"",@"SHT_CUDA_COMPAT_INFO"
	.align	4
        /*0000*/ 	.byte	0x02, 0x09, 0x00, 0x00, 0x02, 0x02, 0x01, 0x00, 0x02, 0x05, 0x05, 0x00, 0x03, 0x07, 0x01, 0x01
        /*0010*/ 	.byte	0x02, 0x03, 0x00, 0x00, 0x02, 0x06, 0x01, 0x00, 0x04, 0x0b, 0x08, 0x00, 0x01, 0x00, 0x00, 0x00
        /*0020*/ 	.byte	0x00, 0x00, 0x00, 0x00


//--------------------- .nv.info._Z8gpu_tossxPx   --------------------------
	.section	.nv.info._Z8gpu_tossxPx,"",@"SHT_CUDA_INFO"
	.sectionflags	@""
	.align	4


	//----- nvinfo : EIATTR_CUDA_API_VERSION
	.align		4
        /*0000*/ 	.byte	0x04, 0x37
        /*0002*/ 	.short	(.L_9 - .L_8)
.L_8:
        /*0004*/ 	.word	0x00000082


	//----- nvinfo : EIATTR_KPARAM_INFO
	.align		4
.L_9:
        /*0008*/ 	.byte	0x04, 0x17
        /*000a*/ 	.short	(.L_11 - .L_10)
.L_10:
        /*000c*/ 	.word	0x00000000
        /*0010*/ 	.short	0x0001
        /*0012*/ 	.short	0x0008
        /*0014*/ 	.byte	0x00, 0xf5, 0x21, 0x00


	//----- nvinfo : EIATTR_KPARAM_INFO
	.align		4
.L_11:
        /*0018*/ 	.byte	0x04, 0x17
        /*001a*/ 	.short	(.L_13 - .L_12)
.L_12:
        /*001c*/ 	.word	0x00000000
        /*0020*/ 	.short	0x0000
        /*0022*/ 	.short	0x0000
        /*0024*/ 	.byte	0x00, 0xf0, 0x21, 0x00


	//----- nvinfo : EIATTR_SPARSE_MMA_MASK
	.align		4
.L_13:
        /*0028*/ 	.byte	0x03, 0x50
        /*002a*/ 	.short	0x0000


	//----- nvinfo : EIATTR_MAXREG_COUNT
	.align		4
        /*002c*/ 	.byte	0x03, 0x1b
        /*002e*/ 	.short	0x00ff


	//----- nvinfo : EIATTR_MERCURY_ISA_VERSION
	.align		4
        /*0030*/ 	.byte	0x03, 0x5f
        /*0032*/ 	.short	0x0101


	//----- nvinfo : EIATTR_VRC_CTA_INIT_COUNT
	.align		4
        /*0034*/ 	.byte	0x02, 0x4a
	.zero		1
	.zero		1


	//----- nvinfo : EIATTR_EXIT_INSTR_OFFSETS
	.align		4
        /*0038*/ 	.byte	0x04, 0x1c
        /*003a*/ 	.short	(.L_15 - .L_14)


	//   ....[0]....
.L_14:
        /*003c*/ 	.word	0x000009d0


	//----- nvinfo : EIATTR_CRS_STACK_SIZE
	.align		4
.L_15:
        /*0040*/ 	.byte	0x04, 0x1e
        /*0042*/ 	.short	(.L_17 - .L_16)
.L_16:
        /*0044*/ 	.word	0x00000000


	//----- nvinfo : EIATTR_CBANK_PARAM_SIZE
	.align		4
.L_17:
        /*0048*/ 	.byte	0x03, 0x19
        /*004a*/ 	.short	0x0010


	//----- nvinfo : EIATTR_PARAM_CBANK
	.align		4
        /*004c*/ 	.byte	0x04, 0x0a
        /*004e*/ 	.short	(.L_19 - .L_18)
	.align		4
.L_18:
        /*0050*/ 	.word	index@(.nv.constant0._Z8gpu_tossxPx)
        /*0054*/ 	.short	0x0380
        /*0056*/ 	.short	0x0010


	//----- nvinfo : EIATTR_SW_WAR
	.align		4
.L_19:
        /*0058*/ 	.byte	0x04, 0x36
        /*005a*/ 	.short	(.L_21 - .L_20)
.L_20:
        /*005c*/ 	.word	0x00000008
.L_21:


//--------------------- .nv.callgraph             --------------------------
	.section	.nv.callgraph,"",@"SHT_CUDA_CALLGRAPH"
	.align	4
	.sectionentsize	8
	.align		4
        /*0000*/ 	.word	0x00000000
	.align		4
        /*0004*/ 	.word	0xffffffff
	.align		4
        /*0008*/ 	.word	0x00000000
	.align		4
        /*000c*/ 	.word	0xfffffffe
	.align		4
        /*0010*/ 	.word	0x00000000
	.align		4
        /*0014*/ 	.word	0xfffffffd
	.align		4
        /*0018*/ 	.word	0x00000000
	.align		4
        /*001c*/ 	.word	0xfffffffc


//--------------------- .text._Z8gpu_tossxPx      --------------------------
	.section	.text._Z8gpu_tossxPx,"ax",@progbits
	.align	128
        .global         _Z8gpu_tossxPx
        .type           _Z8gpu_tossxPx,@function
        .size           _Z8gpu_tossxPx,(.L_x_9 - _Z8gpu_tossxPx)
        .other          _Z8gpu_tossxPx,@"STO_CUDA_ENTRY STV_DEFAULT"
_Z8gpu_tossxPx:
.text._Z8gpu_tossxPx:
[----:B------:R-:W-:Y:S01]  /*0000*/  LDC R1, c[0x0][0x37c] ;  /* 0x0000df00ff017b82 */ /* 0x000fe20000000800 */
[----:B------:R-:W0:Y:S01]  /*0010*/  LDCU UR6, c[0x0][0x360] ;  /* 0x00006c00ff0677ac */ /* 0x000e220008000800 */
[----:B------:R-:W1:Y:S01]  /*0020*/  S2R R0, SR_CTAID.X ;  /* 0x0000000000007919 */ /* 0x000e620000002500 */
[----:B------:R-:W0:Y:S01]  /*0030*/  LDCU UR4, c[0x0][0x370] ;  /* 0x00006e00ff0477ac */ /* 0x000e220008000800 */
[----:B------:R-:W1:Y:S01]  /*0040*/  S2R R3, SR_TID.X ;  /* 0x0000000000037919 */ /* 0x000e620000002100 */
[----:B------:R-:W2:Y:S01]  /*0050*/  LDCU UR5, c[0x0][0x384] ;  /* 0x00007080ff0577ac */ /* 0x000ea20008000800 */
[----:B0-----:R-:W-:-:S04]  /*0060*/  UIMAD UR4, UR6, UR4, URZ ;  /* 0x00000004060472a4 */ /* 0x001fc8000f8e02ff */
[----:B------:R-:W-:-:S04]  /*0070*/  USHF.R.S32.HI UR7, URZ, 0x1f, UR4 ;  /* 0x0000001fff077899 */ /* 0x000fc80008011404 */
[----:B--2---:R-:W-:-:S04]  /*0080*/  ULOP3.LUT UR5, UR7, UR5, URZ, 0xfc, !UPT ;  /* 0x0000000507057292 */ /* 0x004fc8000f8efcff */
[----:B------:R-:W-:Y:S01]  /*0090*/  UISETP.NE.U32.AND UP0, UPT, UR5, URZ, UPT ;  /* 0x000000ff0500728c */ /* 0x000fe2000bf05070 */
[----:B-1----:R-:W-:-:S08]  /*00a0*/  IMAD R0, R0, UR6, R3 ;  /* 0x0000000600007c24 */ /* 0x002fd0000f8e0203 */
[----:B------:R-:W-:Y:S05]  /*00b0*/  BRA.U UP0, `(.L_x_0) ;  /* 0x0000000100587547 */ /* 0x000fea000b800000 */
[----:B------:R-:W0:Y:S01]  /*00c0*/  I2F.U32.RP R4, UR4 ;  /* 0x0000000400047d06 */ /* 0x000e220008209000 */
[----:B------:R-:W1:Y:S01]  /*00d0*/  LDC R6, c[0x0][0x380] ;  /* 0x0000e000ff067b82 */ /* 0x000e620000000800 */
[----:B------:R-:W-:Y:S01]  /*00e0*/  IMAD R5, RZ, RZ, -UR4 ;  /* 0x80000004ff057e24 */ /* 0x000fe2000f8e02ff */
[----:B------:R-:W-:-:S05]  /*00f0*/  ISETP.NE.U32.AND P2, PT, RZ, UR4, PT ;  /* 0x00000004ff007c0c */ /* 0x000fca000bf45070 */
[----:B0-----:R-:W0:Y:S02]  /*0100*/  MUFU.RCP R4, R4 ;  /* 0x0000000400047308 */ /* 0x001e240000001000 */
[----:B0-----:R-:W-:-:S06]  /*0110*/  VIADD R2, R4, 0xffffffe ;  /* 0x0ffffffe04027836 */ /* 0x001fcc0000000000 */
[----:B------:R0:W2:Y:S02]  /*0120*/  F2I.FTZ.U32.TRUNC.NTZ R3, R2 ;  /* 0x0000000200037305 */ /* 0x0000a4000021f000 */
[----:B0-----:R-:W-:Y:S02]  /*0130*/  IMAD.MOV.U32 R2, RZ, RZ, RZ ;  /* 0x000000ffff027224 */ /* 0x001fe400078e00ff */
[----:B--2---:R-:W-:-:S04]  /*0140*/  IMAD R5, R5, R3, RZ ;  /* 0x0000000305057224 */ /* 0x004fc800078e02ff */
[----:B------:R-:W-:-:S06]  /*0150*/  IMAD.HI.U32 R3, R3, R5, R2 ;  /* 0x0000000503037227 */ /* 0x000fcc00078e0002 */
[----:B-1----:R-:W-:-:S04]  /*0160*/  IMAD.HI.U32 R3, R3, R6, RZ ;  /* 0x0000000603037227 */ /* 0x002fc800078e00ff */
[----:B------:R-:W-:-:S04]  /*0170*/  IMAD.MOV R5, RZ, RZ, -R3 ;  /* 0x000000ffff057224 */ /* 0x000fc800078e0a03 */
[----:B------:R-:W-:Y:S02]  /*0180*/  IMAD R4, R5, UR4, R6 ;  /* 0x0000000405047c24 */ /* 0x000fe4000f8e0206 */
[----:B------:R-:W-:-:S03]  /*0190*/  IMAD.MOV.U32 R5, RZ, RZ, RZ ;  /* 0x000000ffff057224 */ /* 0x000fc600078e00ff */
[----:B------:R-:W-:-:S13]  /*01a0*/  ISETP.GE.U32.AND P0, PT, R4, UR4, PT ;  /* 0x0000000404007c0c */ /* 0x000fda000bf06070 */
[----:B------:R-:W-:Y:S01]  /*01b0*/  @P0 IADD3 R4, PT, PT, R4, -UR4, RZ ;  /* 0x8000000404040c10 */ /* 0x000fe2000fffe0ff */
[----:B------:R-:W-:-:S03]  /*01c0*/  @P0 VIADD R3, R3, 0x1 ;  /* 0x0000000103030836 */ /* 0x000fc60000000000 */
[----:B------:R-:W-:-:S13]  /*01d0*/  ISETP.GE.U32.AND P1, PT, R4, UR4, PT ;  /* 0x0000000404007c0c */ /* 0x000fda000bf26070 */
[----:B------:R-:W-:Y:S01]  /*01e0*/  @P1 VIADD R3, R3, 0x1 ;  /* 0x0000000103031836 */ /* 0x000fe20000000000 */
[----:B------:R-:W-:-:S05]  /*01f0*/  @!P2 LOP3.LUT R3, RZ, UR4, RZ, 0x33, !PT ;  /* 0x00000004ff03ac12 */ /* 0x000fca000f8e33ff */
[----:B------:R-:W-:Y:S01]  /*0200*/  IMAD.MOV.U32 R4, RZ, RZ, R3 ;  /* 0x000000ffff047224 */ /* 0x000fe200078e0003 */
[----:B------:R-:W-:Y:S06]  /*0210*/  BRA `(.L_x_1) ;  /* 0x0000000000107947 */ /* 0x000fec0003800000 */
.L_x_0:
[----:B------:R-:W-:-:S07]  /*0220*/  MOV R4, 0x240 ;  /* 0x0000024000047802 */ /* 0x000fce0000000f00 */
[----:B------:R-:W-:Y:S05]  /*0230*/  CALL.REL.NOINC `($__internal_0_$__cuda_sm20_div_s64) ;  /* 0x0000000400e87944 */ /* 0x000fea0003c00000 */
[----:B------:R-:W-:Y:S01]  /*0240*/  MOV R4, R2 ;  /* 0x0000000200047202 */ /* 0x000fe20000000f00 */
[----:B------:R-:W-:-:S07]  /*0250*/  IMAD.MOV.U32 R5, RZ, RZ, R3 ;  /* 0x000000ffff057224 */ /* 0x000fce00078e0003 */
.L_x_1:
[----:B------:R-:W0:Y:S01]  /*0260*/  LDC.64 R6, c[0x0][0x380] ;  /* 0x0000e000ff067b82 */ /* 0x000e220000000a00 */
[----:B------:R-:W-:Y:S01]  /*0270*/  IADD3 R3, P0, PT, RZ, -R4, RZ ;  /* 0x80000004ff037210 */ /* 0x000fe20007f1e0ff */
[----:B------:R-:W-:Y:S04]  /*0280*/  BSSY.RECONVERGENT B0, `(.L_x_2) ;  /* 0x000006f000007945 */ /* 0x000fe80003800200 */
[----:B------:R-:W-:-:S04]  /*0290*/  IMAD.X R2, RZ, RZ, ~R5, P0 ;  /* 0x000000ffff027224 */ /* 0x000fc800000e0e05 */
[----:B------:R-:W-:Y:S02]  /*02a0*/  IMAD R2, R2, UR4, RZ ;  /* 0x0000000402027c24 */ /* 0x000fe4000f8e02ff */
[C---:B0-----:R-:W-:Y:S01]  /*02b0*/  IMAD.WIDE.U32 R6, R3.reuse, UR4, R6 ;  /* 0x0000000403067c25 */ /* 0x041fe2000f8e0006 */
[----:B------:R-:W0:Y:S03]  /*02c0*/  LDCU.64 UR4, c[0x0][0x358] ;  /* 0x00006b00ff0477ac */ /* 0x000e260008000a00 */
[----:B------:R-:W-:Y:S01]  /*02d0*/  IMAD R3, R3, UR7, R2 ;  /* 0x0000000703037c24 */ /* 0x000fe2000f8e0202 */
[----:B------:R-:W-:Y:S02]  /*02e0*/  SHF.R.S32.HI R2, RZ, 0x1f, R0 ;  /* 0x0000001fff027819 */ /* 0x000fe40000011400 */
[----:B------:R-:W-:Y:S01]  /*02f0*/  ISETP.GT.U32.AND P0, PT, R6, R0, PT ;  /* 0x000000000600720c */ /* 0x000fe20003f04070 */
[----:B------:R-:W-:-:S05]  /*0300*/  IMAD.IADD R7, R7, 0x1, R3 ;  /* 0x0000000107077824 */ /* 0x000fca00078e0203 */
[----:B------:R-:W-:-:S04]  /*0310*/  ISETP.GT.AND.EX P0, PT, R7, R2, PT, P0 ;  /* 0x000000020700720c */ /* 0x000fc80003f04300 */
[----:B------:R-:W-:-:S04]  /*0320*/  SEL R3, RZ, 0x1, !P0 ;  /* 0x00000001ff037807 */ /* 0x000fc80004000000 */
[----:B------:R-:W-:Y:S01]  /*0330*/  IADD3 R7, P0, PT, R4, R3, RZ ;  /* 0x0000000304077210 */ /* 0x000fe20007f1e0ff */
[----:B------:R-:W-:Y:S02]  /*0340*/  IMAD.MOV.U32 R4, RZ, RZ, RZ ;  /* 0x000000ffff047224 */ /* 0x000fe400078e00ff */
[----:B------:R-:W-:Y:S02]  /*0350*/  IMAD.MOV.U32 R3, RZ, RZ, RZ ;  /* 0x000000ffff037224 */ /* 0x000fe400078e00ff */
[----:B------:R-:W-:Y:S01]  /*0360*/  IMAD.X R6, RZ, RZ, R5, P0 ;  /* 0x000000ffff067224 */ /* 0x000fe200000e0605 */
[----:B------:R-:W-:Y:S02]  /*0370*/  ISETP.GE.U32.AND P0, PT, R7, 0x1, PT ;  /* 0x000000010700780c */ /* 0x000fe40003f06070 */
[----:B------:R-:W-:Y:S02]  /*0380*/  MOV R5, R0 ;  /* 0x0000000000057202 */ /* 0x000fe40000000f00 */
[----:B------:R-:W-:-:S13]  /*0390*/  ISETP.GE.AND.EX P0, PT, R6, RZ, PT, P0 ;  /* 0x000000ff0600720c */ /* 0x000fda0003f06300 */
[----:B0-----:R-:W-:Y:S05]  /*03a0*/  @!P0 BRA `(.L_x_3) ;  /* 0x0000000400708947 */ /* 0x001fea0003800000 */
[C---:B------:R-:W-:Y:S01]  /*03b0*/  ISETP.GE.U32.AND P1, PT, R7.reuse, 0x4, PT ;  /* 0x000000040700780c */ /* 0x040fe20003f26070 */
[----:B------:R-:W-:Y:S01]  /*03c0*/  IMAD.MOV.U32 R15, RZ, RZ, RZ ;  /* 0x000000ffff0f7224 */ /* 0x000fe200078e00ff */
[----:B------:R-:W-:Y:S01]  /*03d0*/  LOP3.LUT R14, R7, 0x3, RZ, 0xc0, !PT ;  /* 0x00000003070e7812 */ /* 0x000fe200078ec0ff */
[----:B------:R-:W-:Y:S01]  /*03e0*/  BSSY.RECONVERGENT B1, `(.L_x_4) ;  /* 0x0000044000017945 */ /* 0x000fe20003800200 */
[----:B------:R-:W-:Y:S01]  /*03f0*/  ISETP.GE.U32.AND.EX P1, PT, R6, RZ, PT, P1 ;  /* 0x000000ff0600720c */ /* 0x000fe20003f26110 */
[----:B------:R-:W-:Y:S01]  /*0400*/  HFMA2 R3, -RZ, RZ, 0, 0 ;  /* 0x00000000ff037431 */ /* 0x000fe200000001ff */
[----:B------:R-:W-:Y:S01]  /*0410*/  ISETP.NE.U32.AND P0, PT, R14, RZ, PT ;  /* 0x000000ff0e00720c */ /* 0x000fe20003f05070 */
[----:B------:R-:W-:-:S03]  /*0420*/  IMAD.MOV.U32 R4, RZ, RZ, RZ ;  /* 0x000000ffff047224 */ /* 0x000fc600078e00ff */
[----:B------:R-:W-:-:S07]  /*0430*/  ISETP.NE.AND.EX P0, PT, R15, RZ, PT, P0 ;  /* 0x000000ff0f00720c */ /* 0x000fce0003f05300 */
[----:B------:R-:W-:Y:S06]  /*0440*/  @!P1 BRA `(.L_x_5) ;  /* 0x0000000000f49947 */ /* 0x000fec0003800000 */
[----:B------:R-:W-:Y:S01]  /*0450*/  LOP3.LUT R7, R7, 0xfffffffc, RZ, 0xc0, !PT ;  /* 0xfffffffc07077812 */ /* 0x000fe200078ec0ff */
[----:B------:R-:W-:Y:S01]  /*0460*/  IMAD.MOV.U32 R4, RZ, RZ, RZ ;  /* 0x000000ffff047224 */ /* 0x000fe200078e00ff */
[----:B------:R-:W-:Y:S01]  /*0470*/  LOP3.LUT R6, R6, 0x7fffffff, RZ, 0xc0, !PT ;  /* 0x7fffffff06067812 */ /* 0x000fe200078ec0ff */
[----:B------:R-:W-:-:S07]  /*0480*/  IMAD.MOV.U32 R3, RZ, RZ, RZ ;  /* 0x000000ffff037224 */ /* 0x000fce00078e00ff */
.L_x_6:
[----:B------:R-:W-:Y:S02]  /*0490*/  IMAD.MOV.U32 R9, RZ, RZ, -0x3d5d6597 ;  /* 0xc2a29a69ff097424 */ /* 0x000fe400078e00ff */
[----:B------:R-:W-:Y:S02]  /*04a0*/  HFMA2 R23, -RZ, RZ, -0.0035190582275390625, 56.15625 ;  /* 0x9b355305ff177431 */ /* 0x000fe400000001ff */
[----:B------:R-:W-:Y:S01]  /*04b0*/  IMAD.MOV.U32 R11, RZ, RZ, 0x41c64e6d ;  /* 0x41c64e6dff0b7424 */ /* 0x000fe200078e00ff */
[----:B------:R-:W-:Y:S01]  /*04c0*/  MOV R13, 0x807dbcb5 ;  /* 0x807dbcb5000d7802 */ /* 0x000fe20000000f00 */
[C---:B------:R-:W-:Y:S02]  /*04d0*/  IMAD R8, R0.reuse, R9, -0x2c23e982 ;  /* 0xd3dc167e00087424 */ /* 0x040fe400078e0209 */
[----:B------:R-:W-:Y:S02]  /*04e0*/  IMAD.MOV.U32 R21, RZ, RZ, -0x2c23a807 ;  /* 0xd3dc57f9ff157424 */ /* 0x000fe400078e00ff */
[----:B------:R-:W-:Y:S01]  /*04f0*/  IMAD R10, R0, R11, 0x3039 ;  /* 0x00003039000a7424 */ /* 0x000fe200078e020b */
[----:B------:R-:W-:Y:S01]  /*0500*/  I2FP.F32.U32 R11, R8 ;  /* 0x00000008000b7245 */ /* 0x000fe20000201000 */
[----:B------:R-:W-:-:S02]  /*0510*/  IMAD.MOV.U32 R17, RZ, RZ, -0x11f980ef ;  /* 0xee067f11ff117424 */ /* 0x000fc400078e00ff */
[----:B------:R-:W-:Y:S01]  /*0520*/  IMAD.MOV.U32 R19, RZ, RZ, -0x145eb7c3 ;  /* 0xeba1483dff137424 */ /* 0x000fe200078e00ff */
[----:B------:R-:W-:Y:S01]  /*0530*/  I2FP.F32.U32 R10, R10 ;  /* 0x0000000a000a7245 */ /* 0x000fe20000201000 */
[----:B------:R-:W-:Y:S02]  /*0540*/  IMAD.MOV.U32 R9, RZ, RZ, -0x302220df ;  /* 0xcfdddf21ff097424 */ /* 0x000fe400078e00ff */
[----:B------:R-:W-:Y:S01]  /*0550*/  FMUL R11, R11, 2.3283064365386962891e-10 ;  /* 0x2f8000000b0b7820 */ /* 0x000fe20000400000 */
[C---:B------:R-:W-:Y:S02]  /*0560*/  IMAD R12, R0.reuse, R13, -0x58fbd821 ;  /* 0xa70427df000c7424 */ /* 0x040fe400078e020d */
[----:B------:R-:W-:Y:S02]  /*0570*/  IMAD R16, R0, R21, -0x3de0e376 ;  /* 0xc21f1c8a00107424 */ /* 0x000fe400078e0215 */
[----:B------:R-:W-:Y:S01]  /*0580*/  FMUL R10, R10, 2.3283064365386962891e-10 ;  /* 0x2f8000000a0a7820 */ /* 0x000fe20000400000 */
[----:B------:R-:W-:-:S02]  /*0590*/  IMAD R13, R0, R17, -0x299ae3d4 ;  /* 0xd6651c2c000d7424 */ /* 0x000fc400078e0211 */
[----:B------:R-:W-:Y:S01]  /*05a0*/  FMUL R11, R11, R11 ;  /* 0x0000000b0b0b7220 */ /* 0x000fe20000400000 */
[C---:B------:R-:W-:Y:S01]  /*05b0*/  IMAD R8, R0.reuse, R19, 0xdaa96f5 ;  /* 0x0daa96f500087424 */ /* 0x040fe200078e0213 */
[----:B------:R-:W-:Y:S01]  /*05c0*/  I2FP.F32.U32 R16, R16 ;  /* 0x0000001000107245 */ /* 0x000fe20000201000 */
[C---:B------:R-:W-:Y:S01]  /*05d0*/  IMAD R17, R0.reuse, R23, 0x3ead62fb ;  /* 0x3ead62fb00117424 */ /* 0x040fe200078e0217 */
[----:B------:R-:W-:Y:S01]  /*05e0*/  I2FP.F32.U32 R13, R13 ;  /* 0x0000000d000d7245 */ /* 0x000fe20000201000 */
[----:B------:R-:W-:Y:S01]  /*05f0*/  IMAD R0, R0, R9, -0x32e230e8 ;  /* 0xcd1dcf1800007424 */ /* 0x000fe200078e0209 */
[----:B------:R-:W-:Y:S01]  /*0600*/  I2FP.F32.U32 R8, R8 ;  /* 0x0000000800087245 */ /* 0x000fe20000201000 */
[----:B------:R-:W-:Y:S01]  /*0610*/  FFMA R11, R10, R10, R11 ;  /* 0x0000000a0a0b7223 */ /* 0x000fe2000000000b */
[----:B------:R-:W-:Y:S01]  /*0620*/  FMUL R16, R16, 2.3283064365386962891e-10 ;  /* 0x2f80000010107820 */ /* 0x000fe20000400000 */
[----:B------:R-:W-:Y:S01]  /*0630*/  I2FP.F32.U32 R12, R12 ;  /* 0x0000000c000c7245 */ /* 0x000fe20000201000 */
[----:B------:R-:W-:Y:S01]  /*0640*/  FMUL R13, R13, 2.3283064365386962891e-10 ;  /* 0x2f8000000d0d7820 */ /* 0x000fe20000400000 */
[----:B------:R-:W-:Y:S01]  /*0650*/  I2FP.F32.U32 R9, R0 ;  /* 0x0000000000097245 */ /* 0x000fe20000201000 */
[----:B------:R-:W-:Y:S01]  /*0660*/  FMUL R8, R8, 2.3283064365386962891e-10 ;  /* 0x2f80000008087820 */ /* 0x000fe20000400000 */
[----:B------:R-:W-:Y:S01]  /*0670*/  FSETP.GTU.AND P1, PT, R11, 1, PT ;  /* 0x3f8000000b00780b */ /* 0x000fe20003f2c000 */
[----:B------:R-:W-:Y:S01]  /*0680*/  FMUL R12, R12, 2.3283064365386962891e-10 ;  /* 0x2f8000000c0c7820 */ /* 0x000fe20000400000 */
[----:B------:R-:W-:Y:S01]  /*0690*/  FMUL R13, R13, R13 ;  /* 0x0000000d0d0d7220 */ /* 0x000fe20000400000 */
[----:B------:R-:W-:Y:S01]  /*06a0*/  FMUL R10, R9, 2.3283064365386962891e-10 ;  /* 0x2f800000090a7820 */ /* 0x000fe20000400000 */
[----:B------:R-:W-:Y:S01]  /*06b0*/  FMUL R9, R16, R16 ;  /* 0x0000001010097220 */ /* 0x000fe20000400000 */
[----:B------:R-:W-:Y:S01]  /*06c0*/  I2FP.F32.U32 R17, R17 ;  /* 0x0000001100117245 */ /* 0x000fe20000201000 */
[----:B------:R-:W-:Y:S01]  /*06d0*/  FFMA R13, R12, R12, R13 ;  /* 0x0000000c0c0d7223 */ /* 0x000fe2000000000d */
[----:B------:R-:W-:Y:S01]  /*06e0*/  FMUL R10, R10, R10 ;  /* 0x0000000a0a0a7220 */ /* 0x000fe20000400000 */
[----:B------:R-:W-:Y:S01]  /*06f0*/  FFMA R9, R8, R8, R9 ;  /* 0x0000000808097223 */ /* 0x000fe20000000009 */
[----:B------:R-:W-:Y:S01]  /*0700*/  SEL R8, RZ, 0x1, P1 ;  /* 0x00000001ff087807 */ /* 0x000fe20000800000 */
[----:B------:R-:W-:Y:S01]  /*0710*/  FMUL R17, R17, 2.3283064365386962891e-10 ;  /* 0x2f80000011117820 */ /* 0x000fe20000400000 */
[----:B------:R-:W-:-:S02]  /*0720*/  IADD3 R7, P1, PT, R7, -0x4, RZ ;  /* 0xfffffffc07077810 */ /* 0x000fc40007f3e0ff */
[----:B------:R-:W-:Y:S01]  /*0730*/  FSETP.GTU.AND P2, PT, R13, 1, PT ;  /* 0x3f8000000d00780b */ /* 0x000fe20003f4c000 */
[----:B------:R-:W-:Y:S01]  /*0740*/  FFMA R10, R17, R17, R10 ;  /* 0x00000011110a7223 */ /* 0x000fe2000000000a */
[----:B------:R-:W-:Y:S02]  /*0750*/  IADD3.X R6, PT, PT, R6, -0x1, RZ, P1, !PT ;  /* 0xffffffff06067810 */ /* 0x000fe40000ffe4ff */
[----:B------:R-:W-:Y:S02]  /*0760*/  ISETP.NE.U32.AND P1, PT, R7, RZ, PT ;  /* 0x000000ff0700720c */ /* 0x000fe40003f25070 */
[----:B------:R-:W-:Y:S02]  /*0770*/  SEL R11, RZ, 0x1, P2 ;  /* 0x00000001ff0b7807 */ /* 0x000fe40001000000 */
[----:B------:R-:W-:Y:S02]  /*0780*/  ISETP.NE.AND.EX P1, PT, R6, RZ, PT, P1 ;  /* 0x000000ff0600720c */ /* 0x000fe40003f25310 */
[----:B------:R-:W-:-:S02]  /*0790*/  FSETP.GTU.AND P4, PT, R9, 1, PT ;  /* 0x3f8000000900780b */ /* 0x000fc40003f8c000 */
[----:B------:R-:W-:Y:S02]  /*07a0*/  FSETP.GTU.AND P5, PT, R10, 1, PT ;  /* 0x3f8000000a00780b */ /* 0x000fe40003fac000 */
[----:B------:R-:W-:Y:S02]  /*07b0*/  IADD3 R8, P2, P3, R11, R4, R8 ;  /* 0x000000040b087210 */ /* 0x000fe40007b5e008 */
[----:B------:R-:W-:Y:S02]  /*07c0*/  SEL R9, RZ, 0x1, P4 ;  /* 0x00000001ff097807 */ /* 0x000fe40002000000 */
[----:B------:R-:W-:Y:S02]  /*07d0*/  SEL R4, RZ, 0x1, P5 ;  /* 0x00000001ff047807 */ /* 0x000fe40002800000 */
[----:B------:R-:W-:Y:S02]  /*07e0*/  IADD3.X R3, PT, PT, RZ, R3, RZ, P2, P3 ;  /* 0x00000003ff037210 */ /* 0x000fe400017e64ff */
[----:B------:R-:W-:-:S04]  /*07f0*/  IADD3 R4, P4, P5, R4, R8, R9 ;  /* 0x0000000804047210 */ /* 0x000fc80007d9e009 */
[----:B------:R-:W-:Y:S01]  /*0800*/  IADD3.X R3, PT, PT, RZ, R3, RZ, P4, P5 ;  /* 0x00000003ff037210 */ /* 0x000fe200027ea4ff */
[----:B------:R-:W-:Y:S08]  /*0810*/  @P1 BRA `(.L_x_6) ;  /* 0xfffffffc001c1947 */ /* 0x000ff0000383ffff */
.L_x_5:
[----:B------:R-:W-:Y:S05]  /*0820*/  BSYNC.RECONVERGENT B1 ;  /* 0x0000000000017941 */ /* 0x000fea0003800200 */
.L_x_4:
[----:B------:R-:W-:Y:S05]  /*0830*/  @!P0 BRA `(.L_x_3) ;  /* 0x00000000004c8947 */ /* 0x000fea0003800000 */
[----:B------:R-:W-:Y:S02]  /*0840*/  IMAD.MOV.U32 R7, RZ, RZ, 0x41c64e6d ;  /* 0x41c64e6dff077424 */ /* 0x000fe400078e00ff */
[----:B------:R-:W-:-:S07]  /*0850*/  IMAD.MOV.U32 R9, RZ, RZ, -0x3d5d6597 ;  /* 0xc2a29a69ff097424 */ /* 0x000fce00078e00ff */
.L_x_7:
[----:B------:R-:W-:Y:S01]  /*0860*/  IMAD R6, R0, R7, 0x3039 ;  /* 0x0000303900067424 */ /* 0x000fe200078e0207 */
[----:B------:R-:W-:Y:S01]  /*0870*/  IADD3 R14, P0, PT, R14, -0x1, RZ ;  /* 0xffffffff0e0e7810 */ /* 0x000fe20007f1e0ff */
[----:B------:R-:W-:-:S03]  /*0880*/  IMAD R0, R0, R9, -0x2c23e982 ;  /* 0xd3dc167e00007424 */ /* 0x000fc600078e0209 */
[----:B------:R-:W-:Y:S02]  /*0890*/  I2FP.F32.U32 R6, R6 ;  /* 0x0000000600067245 */ /* 0x000fe40000201000 */
[----:B------:R-:W-:Y:S02]  /*08a0*/  I2FP.F32.U32 R8, R0 ;  /* 0x0000000000087245 */ /* 0x000fe40000201000 */
[----:B------:R-:W-:Y:S01]  /*08b0*/  IADD3.X R15, PT, PT, R15, -0x1, RZ, P0, !PT ;  /* 0xffffffff0f0f7810 */ /* 0x000fe200007fe4ff */
[----:B------:R-:W-:Y:S01]  /*08c0*/  FMUL R6, R6, 2.3283064365386962891e-10 ;  /* 0x2f80000006067820 */ /* 0x000fe20000400000 */
[----:B------:R-:W-:Y:S01]  /*08d0*/  ISETP.NE.U32.AND P0, PT, R14, RZ, PT ;  /* 0x000000ff0e00720c */ /* 0x000fe20003f05070 */
[----:B------:R-:W-:-:S03]  /*08e0*/  FMUL R8, R8, 2.3283064365386962891e-10 ;  /* 0x2f80000008087820 */ /* 0x000fc60000400000 */
[----:B------:R-:W-:Y:S01]  /*08f0*/  ISETP.NE.AND.EX P0, PT, R15, RZ, PT, P0 ;  /* 0x000000ff0f00720c */ /* 0x000fe20003f05300 */
[----:B------:R-:W-:-:S04]  /*0900*/  FMUL R11, R8, R8 ;  /* 0x00000008080b7220 */ /* 0x000fc80000400000 */
[----:B------:R-:W-:-:S05]  /*0910*/  FFMA R11, R6, R6, R11 ;  /* 0x00000006060b7223 */ /* 0x000fca000000000b */
[----:B------:R-:W-:-:S04]  /*0920*/  FSETP.GTU.AND P1, PT, R11, 1, PT ;  /* 0x3f8000000b00780b */ /* 0x000fc80003f2c000 */
[----:B------:R-:W-:-:S04]  /*0930*/  SEL R11, RZ, 0x1, P1 ;  /* 0x00000001ff0b7807 */ /* 0x000fc80000800000 */
[----:B------:R-:W-:-:S04]  /*0940*/  IADD3 R4, P1, PT, R4, R11, RZ ;  /* 0x0000000b04047210 */ /* 0x000fc80007f3e0ff */
[----:B------:R-:W-:Y:S01]  /*0950*/  IADD3.X R3, PT, PT, RZ, R3, RZ, P1, !PT ;  /* 0x00000003ff037210 */ /* 0x000fe20000ffe4ff */
[----:B------:R-:W-:Y:S08]  /*0960*/  @P0 BRA `(.L_x_7) ;  /* 0xfffffffc00bc0947 */ /* 0x000ff0000383ffff */
.L_x_3:
[----:B------:R-:W-:Y:S05]  /*0970*/  BSYNC.RECONVERGENT B0 ;  /* 0x0000000000007941 */ /* 0x000fea0003800200 */
.L_x_2:
[----:B------:R-:W0:Y:S02]  /*0980*/  LDCU.64 UR6, c[0x0][0x388] ;  /* 0x00007100ff0677ac */ /* 0x000e240008000a00 */
[----:B0-----:R-:W-:-:S04]  /*0990*/  LEA R6, P0, R5, UR6, 0x3 ;  /* 0x0000000605067c11 */ /* 0x001fc8000f8018ff */
[----:B------:R-:W-:Y:S01]  /*09a0*/  LEA.HI.X R7, R5, UR7, R2, 0x3, P0 ;  /* 0x0000000705077c11 */ /* 0x000fe200080f1c02 */
[----:B------:R-:W-:-:S05]  /*09b0*/  IMAD.MOV.U32 R5, RZ, RZ, R3 ;  /* 0x000000ffff057224 */ /* 0x000fca00078e0003 */
[----:B------:R-:W-:Y:S01]  /*09c0*/  STG.E.64 desc[UR4][R6.64], R4 ;  /* 0x0000000406007986 */ /* 0x000fe2000c101b04 */
[----:B------:R-:W-:Y:S05]  /*09d0*/  EXIT ;  /* 0x000000000000794d */ /* 0x000fea0003800000 */
        .weak           $__internal_0_$__cuda_sm20_div_s64
        .type           $__internal_0_$__cuda_sm20_div_s64,@function
        .size           $__internal_0_$__cuda_sm20_div_s64,(.L_x_9 - $__internal_0_$__cuda_sm20_div_s64)
$__internal_0_$__cuda_sm20_div_s64:
[----:B------:R-:W-:Y:S02]  /*09e0*/  IADD3 R2, P1, PT, RZ, -UR4, RZ ;  /* 0x80000004ff027c10 */ /* 0x000fe4000ff3e0ff */
[----:B------:R-:W-:-:S03]  /*09f0*/  ISETP.LE.AND P0, PT, RZ, UR7, PT ;  /* 0x00000007ff007c0c */ /* 0x000fc6000bf03270 */
[----:B------:R-:W-:Y:S01]  /*0a00*/  IMAD.X R3, RZ, RZ, ~UR7, P1 ;  /* 0x80000007ff037e24 */ /* 0x000fe200088e06ff */
[----:B------:R-:W-:-:S04]  /*0a10*/  SEL R2, R2, UR4, !P0 ;  /* 0x0000000402027c07 */ /* 0x000fc8000c000000 */
[----:B------:R-:W-:-:S04]  /*0a20*/  SEL R3, R3, UR7, !P0 ;  /* 0x0000000703037c07 */ /* 0x000fc8000c000000 */
[----:B------:R-:W0:Y:S08]  /*0a30*/  I2F.U64.RP R5, R2 ;  /* 0x0000000200057312 */ /* 0x000e300000309000 */
[----:B0-----:R-:W0:Y:S02]  /*0a40*/  MUFU.RCP R5, R5 ;  /* 0x0000000500057308 */ /* 0x001e240000001000 */
[----:B0-----:R-:W-:-:S06]  /*0a50*/  VIADD R8, R5, 0x1ffffffe ;  /* 0x1ffffffe05087836 */ /* 0x001fcc0000000000 */
[----:B------:R-:W0:Y:S02]  /*0a60*/  F2I.U64.TRUNC R8, R8 ;  /* 0x0000000800087311 */ /* 0x000e24000020d800 */
[----:B0-----:R-:W-:-:S04]  /*0a70*/  IMAD.WIDE.U32 R6, R8, R2, RZ ;  /* 0x0000000208067225 */ /* 0x001fc800078e00ff */
[----:B------:R-:W-:Y:S01]  /*0a80*/  IMAD R7, R8, R3, R7 ;  /* 0x0000000308077224 */ /* 0x000fe200078e0207 */
[----:B------:R-:W-:-:S03]  /*0a90*/  IADD3 R11, P0, PT, RZ, -R6, RZ ;  /* 0x80000006ff0b7210 */ /* 0x000fc60007f1e0ff */
[----:B------:R-:W-:Y:S02]  /*0aa0*/  IMAD R7, R9, R2, R7 ;  /* 0x0000000209077224 */ /* 0x000fe400078e0207 */
[----:B------:R-:W-:-:S03]  /*0ab0*/  IMAD.HI.U32 R6, R8, R11, RZ ;  /* 0x0000000b08067227 */ /* 0x000fc600078e00ff */
[----:B------:R-:W-:Y:S01]  /*0ac0*/  IADD3.X R13, PT, PT, RZ, ~R7, RZ, P0, !PT ;  /* 0x80000007ff0d7210 */ /* 0x000fe200007fe4ff */
[----:B------:R-:W-:-:S04]  /*0ad0*/  IMAD.MOV.U32 R7, RZ, RZ, R8 ;  /* 0x000000ffff077224 */ /* 0x000fc800078e0008 */
[----:B------:R-:W-:-:S04]  /*0ae0*/  IMAD.WIDE.U32 R6, P0, R8, R13, R6 ;  /* 0x0000000d08067225 */ /* 0x000fc80007800006 */
[C---:B------:R-:W-:Y:S02]  /*0af0*/  IMAD R15, R9.reuse, R13, RZ ;  /* 0x0000000d090f7224 */ /* 0x040fe400078e02ff */
[----:B------:R-:W-:-:S04]  /*0b00*/  IMAD.HI.U32 R6, P1, R9, R11, R6 ;  /* 0x0000000b09067227 */ /* 0x000fc80007820006 */
[----:B------:R-:W-:Y:S01]  /*0b10*/  IMAD.HI.U32 R5, R9, R13, RZ ;  /* 0x0000000d09057227 */ /* 0x000fe200078e00ff */
[----:B------:R-:W-:Y:S02]  /*0b20*/  IADD3 R11, P2, PT, R15, R6, RZ ;  /* 0x000000060f0b7210 */ /* 0x000fe40007f5e0ff */
[----:B------:R-:W0:Y:S01]  /*0b30*/  LDC.64 R6, c[0x0][0x380] ;  /* 0x0000e000ff067b82 */ /* 0x000e220000000a00 */
[----:B------:R-:W-:Y:S02]  /*0b40*/  IMAD.X R5, R5, 0x1, R9, P0 ;  /* 0x0000000105057824 */ /* 0x000fe400000e0609 */
[----:B------:R-:W-:-:S03]  /*0b50*/  IMAD.WIDE.U32 R8, R11, R2, RZ ;  /* 0x000000020b087225 */ /* 0x000fc600078e00ff */
[----:B------:R-:W-:Y:S01]  /*0b60*/  IADD3.X R5, PT, PT, RZ, RZ, R5, P2, P1 ;  /* 0x000000ffff057210 */ /* 0x000fe200017e2405 */
[----:B------:R-:W-:Y:S01]  /*0b70*/  IMAD R9, R11, R3, R9 ;  /* 0x000000030b097224 */ /* 0x000fe200078e0209 */
[----:B------:R-:W-:-:S03]  /*0b80*/  IADD3 R13, P0, PT, RZ, -R8, RZ ;  /* 0x80000008ff0d7210 */ /* 0x000fc60007f1e0ff */
[----:B------:R-:W-:Y:S02]  /*0b90*/  IMAD R9, R5, R2, R9 ;  /* 0x0000000205097224 */ /* 0x000fe400078e0209 */
[----:B------:R-:W-:-:S04]  /*0ba0*/  IMAD.HI.U32 R10, R11, R13, RZ ;  /* 0x0000000d0b0a7227 */ /* 0x000fc800078e00ff */
[----:B------:R-:W-:Y:S02]  /*0bb0*/  IMAD.X R8, RZ, RZ, ~R9, P0 ;  /* 0x000000ffff087224 */ /* 0x000fe400000e0e09 */
[----:B------:R-:W-:Y:S02]  /*0bc0*/  IMAD.MOV.U32 R9, RZ, RZ, RZ ;  /* 0x000000ffff097224 */ /* 0x000fe400078e00ff */
[----:B------:R-:W-:Y:S01]  /*0bd0*/  IMAD.WIDE.U32 R10, P0, R11, R8, R10 ;  /* 0x000000080b0a7225 */ /* 0x000fe2000780000a */
[----:B0-----:R-:W-:Y:S02]  /*0be0*/  ISETP.GE.AND P3, PT, R7, RZ, PT ;  /* 0x000000ff0700720c */ /* 0x001fe40003f66270 */
[----:B------:R-:W-:Y:S01]  /*0bf0*/  IADD3 R15, P4, PT, RZ, -R6, RZ ;  /* 0x80000006ff0f7210 */ /* 0x000fe20007f9e0ff */
[----:B------:R-:W-:-:S03]  /*0c00*/  IMAD.HI.U32 R11, P1, R5, R13, R10 ;  /* 0x0000000d050b7227 */ /* 0x000fc6000782000a */
[----:B------:R-:W-:Y:S01]  /*0c10*/  SEL R15, R15, R6, !P3 ;  /* 0x000000060f0f7207 */ /* 0x000fe20005800000 */
[CC--:B------:R-:W-:Y:S02]  /*0c20*/  IMAD R10, R5.reuse, R8.reuse, RZ ;  /* 0x00000008050a7224 */ /* 0x0c0fe400078e02ff */
[----:B------:R-:W-:-:S03]  /*0c30*/  IMAD.HI.U32 R8, R5, R8, RZ ;  /* 0x0000000805087227 */ /* 0x000fc600078e00ff */
[----:B------:R-:W-:Y:S01]  /*0c40*/  IADD3 R11, P2, PT, R10, R11, RZ ;  /* 0x0000000b0a0b7210 */ /* 0x000fe20007f5e0ff */
[----:B------:R-:W-:Y:S01]  /*0c50*/  IMAD.X R5, R8, 0x1, R5, P0 ;  /* 0x0000000108057824 */ /* 0x000fe200000e0605 */
[----:B------:R-:W-:-:S03]  /*0c60*/  IADD3.X R10, PT, PT, RZ, ~R7, RZ, P4, !PT ;  /* 0x80000007ff0a7210 */ /* 0x000fc600027fe4ff */
[----:B------:R-:W-:Y:S01]  /*0c70*/  IMAD.HI.U32 R8, R11, R15, RZ ;  /* 0x0000000f0b087227 */ /* 0x000fe200078e00ff */
[----:B------:R-:W-:Y:S02]  /*0c80*/  SEL R10, R10, R7, !P3 ;  /* 0x000000070a0a7207 */ /* 0x000fe40005800000 */
[----:B------:R-:W-:Y:S02]  /*0c90*/  IADD3.X R5, PT, PT, RZ, RZ, R5, P2, P1 ;  /* 0x000000ffff057210 */ /* 0x000fe400017e2405 */
[----:B------:R-:W-:Y:S01]  /*0ca0*/  LOP3.LUT R7, R7, UR7, RZ, 0x3c, !PT ;  /* 0x0000000707077c12 */ /* 0x000fe2000f8e3cff */
[----:B------:R-:W-:-:S04]  /*0cb0*/  IMAD.WIDE.U32 R8, R11, R10, R8 ;  /* 0x0000000a0b087225 */ /* 0x000fc800078e0008 */
[C---:B------:R-:W-:Y:S02]  /*0cc0*/  IMAD R11, R5.reuse, R10, RZ ;  /* 0x0000000a050b7224 */ /* 0x040fe400078e02ff */
[----:B------:R-:W-:-:S04]  /*0cd0*/  IMAD.HI.U32 R8, P0, R5, R15, R8 ;  /* 0x0000000f05087227 */ /* 0x000fc80007800008 */
[----:B------:R-:W-:Y:S01]  /*0ce0*/  IMAD.HI.U32 R5, R5, R10, RZ ;  /* 0x0000000a05057227 */ /* 0x000fe200078e00ff */
[----:B------:R-:W-:-:S03]  /*0cf0*/  IADD3 R11, P1, PT, R11, R8, RZ ;  /* 0x000000080b0b7210 */ /* 0x000fc60007f3e0ff */
[----:B------:R-:W-:Y:S02]  /*0d00*/  IMAD.X R5, RZ, RZ, R5, P0 ;  /* 0x000000ffff057224 */ /* 0x000fe400000e0605 */
[----:B------:R-:W-:-:S03]  /*0d10*/  IMAD.WIDE.U32 R8, R11, R2, RZ ;  /* 0x000000020b087225 */ /* 0x000fc600078e00ff */
[----:B------:R-:W-:Y:S01]  /*0d20*/  IADD3.X R5, PT, PT, RZ, R5, RZ, P1, !PT ;  /* 0x00000005ff057210 */ /* 0x000fe20000ffe4ff */
[----:B------:R-:W-:Y:S01]  /*0d30*/  IMAD R6, R11, R3, R9 ;  /* 0x000000030b067224 */ /* 0x000fe200078e0209 */
[----:B------:R-:W-:-:S03]  /*0d40*/  IADD3 R15, P1, PT, -R8, R15, RZ ;  /* 0x0000000f080f7210 */ /* 0x000fc60007f3e1ff */
[-C--:B------:R-:W-:Y:S01]  /*0d50*/  IMAD R6, R5, R2.reuse, R6 ;  /* 0x0000000205067224 */ /* 0x080fe200078e0206 */
[----:B------:R-:W-:-:S03]  /*0d60*/  ISETP.GE.U32.AND P0, PT, R15, R2, PT ;  /* 0x000000020f00720c */ /* 0x000fc60003f06070 */
[----:B------:R-:W-:Y:S01]  /*0d70*/  IMAD.X R17, R10, 0x1, ~R6, P1 ;  /* 0x000000010a117824 */ /* 0x000fe200008e0e06 */
[----:B------:R-:W-:Y:S02]  /*0d80*/  IADD3 R9, P1, PT, R15, -R2, RZ ;  /* 0x800000020f097210 */ /* 0x000fe40007f3e0ff */
[----:B------:R-:W-:Y:S02]  /*0d90*/  IADD3 R6, P2, PT, R11, 0x1, RZ ;  /* 0x000000010b067810 */ /* 0x000fe40007f5e0ff */
[C---:B------:R-:W-:Y:S01]  /*0da0*/  ISETP.GE.U32.AND.EX P0, PT, R17.reuse, R3, PT, P0 ;  /* 0x000000031100720c */ /* 0x040fe20003f06100 */
[----:B------:R-:W-:Y:S02]  /*0db0*/  IMAD.X R13, R17, 0x1, ~R3, P1 ;  /* 0x00000001110d7824 */ /* 0x000fe400008e0e03 */
[----:B------:R-:W-:Y:S01]  /*0dc0*/  IMAD.X R8, RZ, RZ, R5, P2 ;  /* 0x000000ffff087224 */ /* 0x000fe200010e0605 */
[----:B------:R-:W-:Y:S02]  /*0dd0*/  SEL R9, R9, R15, P0 ;  /* 0x0000000f09097207 */ /* 0x000fe40000000000 */
[----:B------:R-:W-:-:S02]  /*0de0*/  SEL R13, R13, R17, P0 ;  /* 0x000000110d0d7207 */ /* 0x000fc40000000000 */
[----:B------:R-:W-:Y:S02]  /*0df0*/  SEL R11, R6, R11, P0 ;  /* 0x0000000b060b7207 */ /* 0x000fe40000000000 */
[----:B------:R-:W-:Y:S02]  /*0e00*/  ISETP.GE.U32.AND P1, PT, R9, R2, PT ;  /* 0x000000020900720c */ /* 0x000fe40003f26070 */
[----:B------:R-:W-:Y:S02]  /*0e10*/  SEL R6, R8, R5, P0 ;  /* 0x0000000508067207 */ /* 0x000fe40000000000 */
[----:B------:R-:W-:Y:S02]  /*0e20*/  IADD3 R2, P2, PT, R11, 0x1, RZ ;  /* 0x000000010b027810 */ /* 0x000fe40007f5e0ff */
[----:B------:R-:W-:Y:S02]  /*0e30*/  ISETP.GE.U32.AND.EX P0, PT, R13, R3, PT, P1 ;  /* 0x000000030d00720c */ /* 0x000fe40003f06110 */
[----:B------:R-:W-:-:S02]  /*0e40*/  IADD3.X R3, PT, PT, RZ, R6, RZ, P2, !PT ;  /* 0x00000006ff037210 */ /* 0x000fc400017fe4ff */
[----:B------:R-:W-:Y:S02]  /*0e50*/  SEL R2, R2, R11, P0 ;  /* 0x0000000b02027207 */ /* 0x000fe40000000000 */
[----:B------:R-:W-:Y:S02]  /*0e60*/  SEL R3, R3, R6, P0 ;  /* 0x0000000603037207 */ /* 0x000fe40000000000 */
[-C--:B------:R-:W-:Y:S02]  /*0e70*/  IADD3 R5, P2, PT, RZ, -R2.reuse, RZ ;  /* 0x80000002ff057210 */ /* 0x080fe40007f5e0ff */
[----:B------:R-:W-:Y:S02]  /*0e80*/  ISETP.GE.AND P1, PT, R7, RZ, PT ;  /* 0x000000ff0700720c */ /* 0x000fe40003f26270 */
[----:B------:R-:W-:Y:S01]  /*0e90*/  ISETP.NE.U32.AND P0, PT, RZ, UR4, PT ;  /* 0x00000004ff007c0c */ /* 0x000fe2000bf05070 */
[----:B------:R-:W-:Y:S01]  /*0ea0*/  IMAD.X R6, RZ, RZ, ~R3, P2 ;  /* 0x000000ffff067224 */ /* 0x000fe200010e0e03 */
[----:B------:R-:W-:Y:S01]  /*0eb0*/  SEL R2, R5, R2, !P1 ;  /* 0x0000000205027207 */ /* 0x000fe20004800000 */
[----:B------:R-:W-:Y:S01]  /*0ec0*/  IMAD.MOV.U32 R5, RZ, RZ, 0x0 ;  /* 0x00000000ff057424 */ /* 0x000fe200078e00ff */
[----:B------:R-:W-:-:S02]  /*0ed0*/  ISETP.NE.AND.EX P0, PT, RZ, UR7, PT, P0 ;  /* 0x00000007ff007c0c */ /* 0x000fc4000bf05300 */
[----:B------:R-:W-:Y:S02]  /*0ee0*/  SEL R3, R6, R3, !P1 ;  /* 0x0000000306037207 */ /* 0x000fe40004800000 */
[----:B------:R-:W-:Y:S02]  /*0ef0*/  SEL R2, R2, 0xffffffff, P0 ;  /* 0xffffffff02027807 */ /* 0x000fe40000000000 */
[----:B------:R-:W-:Y:S01]  /*0f00*/  SEL R3, R3, 0xffffffff, P0 ;  /* 0xffffffff03037807 */ /* 0x000fe20000000000 */
[----:B------:R-:W-:Y:S06]  /*0f10*/  RET.REL.NODEC R4 `(_Z8gpu_tossxPx) ;  /* 0xfffffff004387950 */ /* 0x000fec0003c3ffff */
.L_x_8:
[----:B------:R-:W-:-:S00]  /*0f20*/  BRA `(.L_x_8) ;  /* 0xfffffffc00fc7947 */ /* 0x000fc0000383ffff */
[----:B------:R-:W-:-:S00]  /*0f30*/  NOP ;  /* 0x0000000000007918 */ /* 0x000fc00000000000 */
        /* <DEDUP_REMOVED lines=12> */
.L_x_9:


//--------------------- .nv.shared.reserved.0     --------------------------
	.section	.nv.shared.reserved.0,"aw",@nobits
	.weak		__nv_reservedSMEM_offset_0_alias
	.size		__nv_reservedSMEM_offset_0_alias, 0, 64
	.other		__nv_reservedSMEM_offset_0_alias,@"STO_CUDA_RESERVED_SHARED STV_DEFAULT"
__nv_reservedSMEM_offset_0_alias:
	.zero		0
	.zero		64


//--------------------- .nv.constant0._Z8gpu_tossxPx --------------------------
	.section	.nv.constant0._Z8gpu_tossxPx,"a",@progbits
	.sectionflags	@""
	.align	4
.nv.constant0._Z8gpu_tossxPx:
	.zero		912


//--------------------- SYMBOLS --------------------------

	.type		.nv.reservedSmem.offset0,@object
	.size		.nv.reservedSmem.offset0,0x4
